//
// Generated by NVIDIA NVVM Compiler
//
// Compiler Build ID: CL-36424714
// Cuda compilation tools, release 13.0, V13.0.88
// Based on NVVM 20.0.0
//

.version 9.0
.target sm_100
.address_size 64

	// .globl	kernel

.visible .entry kernel(
	.param .u64 .ptr .align 1 kernel_param_0,
	.param .u64 .ptr .align 1 kernel_param_1,
	.param .u64 .ptr .align 1 kernel_param_2,
	.param .u32 kernel_param_3,
	.param .f32 kernel_param_4,
	.param .u32 kernel_param_5
)
{
	.reg .b32 	%r<7>;
	.reg .b64 	%rd<3>;

	ld.param.u64 	%rd1, [kernel_param_2];
	ld.param.u32 	%r3, [kernel_param_3];
	cvta.to.global.u64 	%rd2, %rd1;
	ld.global.u32 	%r2, [%rd2];
	ld.global.u32 	%r6, [%rd2+4];
	// begin inline asm
	add.s32 %r1, %r2, %r3;
	// end inline asm
	// begin inline asm
	add.s32 %r4, %r1, %r6;
	// end inline asm
	st.global.u32 	[%rd2], %r4;
	ret;

}


// ===== COMPILED SASS (sm_100) =====

	.target	sm_100

	.elftype	@"ET_EXEC"


//--------------------- .note.nv.tkinfo           --------------------------
	.section	.note.nv.tkinfo,"",@"SHT_NOTE"
	.sectionflags	@"SHF_NOTE_NV_TKINFO"
	.tkinfo
        /*0018*/ 	.word	0x00000002
        /*0030*/ 	.string	""
        /*0030*/ 	.string	"ptxas"
        /*0030*/ 	.string	"Cuda compilation tools, release 13.0, V13.0.88"
        /*0030*/ 	.string	"Build cuda_13.0.r13.0/compiler.36424714_0"
        /*0030*/ 	.string	"-arch sm_100 -m 64 "



//--------------------- .note.nv.cuinfo           --------------------------
	.section	.note.nv.cuinfo,"",@"SHT_NOTE"
	.sectionflags	@"SHF_NOTE_NV_CUINFO"
        /*0018*/ 	.short	0x0002
        /*001a*/ 	.short	0x0064
        /*001c*/ 	.short	0x0082
	.zero		2


//--------------------- .nv.info                  --------------------------
	.section	.nv.info,"",@"SHT_CUDA_INFO"
	.align	4


	//----- nvinfo : EIATTR_REGCOUNT
	.align		4
        /*0000*/ 	.byte	0x04, 0x2f
        /*0002*/ 	.short	(.L_1 - .L_0)
	.align		4
.L_0:
        /*0004*/ 	.word	index@(kernel)
        /*0008*/ 	.word	0x00000008


	//----- nvinfo : EIATTR_FRAME_SIZE
	.align		4
.L_1:
        /*000c*/ 	.byte	0x04, 0x11
        /*000e*/ 	.short	(.L_3 - .L_2)
	.align		4
.L_2:
        /*0010*/ 	.word	index@(kernel)
        /*0014*/ 	.word	0x00000000


	//----- nvinfo : EIATTR_MIN_STACK_SIZE
	.align		4
.L_3:
        /*0018*/ 	.byte	0x04, 0x12
        /*001a*/ 	.short	(.L_5 - .L_4)
	.align		4
.L_4:
        /*001c*/ 	.word	index@(kernel)
        /*0020*/ 	.word	0x00000000
.L_5:


//--------------------- .nv.compat                --------------------------
	.section	.nv.compat,"",@"SHT_CUDA_COMPAT_INFO"
	.align	4
        /*0000*/ 	.byte	0x02, 0x09, 0x00, 0x00, 0x02, 0x02, 0x01, 0x00, 0x02, 0x05, 0x05, 0x00, 0x03, 0x07, 0x01, 0x01
        /*0010*/ 	.byte	0x02, 0x03, 0x00, 0x00, 0x02, 0x06, 0x01, 0x00, 0x04, 0x0b, 0x08, 0x00, 0x09, 0x00, 0x00, 0x00
        /*0020*/ 	.byte	0x00, 0x00, 0x00, 0x00


//--------------------- .nv.info.kernel           --------------------------
	.section	.nv.info.kernel,"",@"SHT_CUDA_INFO"
	.sectionflags	@""
	.align	4


	//----- nvinfo : EIATTR_CUDA_API_VERSION
	.align		4
        /*0000*/ 	.byte	0x04, 0x37
        /*0002*/ 	.short	(.L_7 - .L_6)
.L_6:
        /*0004*/ 	.word	0x00000082


	//----- nvinfo : EIATTR_KPARAM_INFO
	.align		4
.L_7:
        /*0008*/ 	.byte	0x04, 0x17
        /*000a*/ 	.short	(.L_9 - .L_8)
.L_8:
        /*000c*/ 	.word	0x00000000
        /*0010*/ 	.short	0x0005
        /*0012*/ 	.short	0x0020
        /*0014*/ 	.byte	0x00, 0xf0, 0x11, 0x00


	//----- nvinfo : EIATTR_KPARAM_INFO
	.align		4
.L_9:
        /*0018*/ 	.byte	0x04, 0x17
        /*001a*/ 	.short	(.L_11 - .L_10)
.L_10:
        /*001c*/ 	.word	0x00000000
        /*0020*/ 	.short	0x0004
        /*0022*/ 	.short	0x001c
        /*0024*/ 	.byte	0x00, 0xf0, 0x11, 0x00


	//----- nvinfo : EIATTR_KPARAM_INFO
	.align		4
.L_11:
        /*0028*/ 	.byte	0x04, 0x17
        /*002a*/ 	.short	(.L_13 - .L_12)
.L_12:
        /*002c*/ 	.word	0x00000000
        /*0030*/ 	.short	0x0003
        /*0032*/ 	.short	0x0018
        /*0034*/ 	.byte	0x00, 0xf0, 0x11, 0x00


	//----- nvinfo : EIATTR_KPARAM_INFO
	.align		4
.L_13:
        /*0038*/ 	.byte	0x04, 0x17
        /*003a*/ 	.short	(.L_15 - .L_14)
.L_14:
        /*003c*/ 	.word	0x00000000
        /*0040*/ 	.short	0x0002
        /*0042*/ 	.short	0x0010
        /*0044*/ 	.byte	0x00, 0xf5, 0x21, 0x00


	//----- nvinfo : EIATTR_KPARAM_INFO
	.align		4
.L_15:
        /*0048*/ 	.byte	0x04, 0x17
        /*004a*/ 	.short	(.L_17 - .L_16)
.L_16:
        /*004c*/ 	.word	0x00000000
        /*0050*/ 	.short	0x0001
        /*0052*/ 	.short	0x0008
        /*0054*/ 	.byte	0x00, 0xf5, 0x21, 0x00


	//----- nvinfo : EIATTR_KPARAM_INFO
	.align		4
.L_17:
        /*0058*/ 	.byte	0x04, 0x17
        /*005a*/ 	.short	(.L_19 - .L_18)
.L_18:
        /*005c*/ 	.word	0x00000000
        /*0060*/ 	.short	0x0000
        /*0062*/ 	.short	0x0000
        /*0064*/ 	.byte	0x00, 0xf5, 0x21, 0x00


	//----- nvinfo : EIATTR_SPARSE_MMA_MASK
	.align		4
.L_19:
        /*0068*/ 	.byte	0x03, 0x50
        /*006a*/ 	.short	0x0000


	//----- nvinfo : EIATTR_MAXREG_COUNT
	.align		4
        /*006c*/ 	.byte	0x03, 0x1b
        /*006e*/ 	.short	0x00ff


	//----- nvinfo : EIATTR_MERCURY_ISA_VERSION
	.align		4
        /*0070*/ 	.byte	0x03, 0x5f
        /*0072*/ 	.short	0x0101


	//----- nvinfo : EIATTR_VRC_CTA_INIT_COUNT
	.align		4
        /*0074*/ 	.byte	0x02, 0x4a
	.zero		1
	.zero		1


	//----- nvinfo : EIATTR_EXIT_INSTR_OFFSETS
	.align		4
        /*0078*/ 	.byte	0x04, 0x1c
        /*007a*/ 	.short	(.L_21 - .L_20)


	//   ....[0]....
.L_20:
        /*007c*/ 	.word	0x00000080


	//----- nvinfo : EIATTR_CBANK_PARAM_SIZE
	.align		4
.L_21:
        /*0080*/ 	.byte	0x03, 0x19
        /*0082*/ 	.short	0x0024


	//----- nvinfo : EIATTR_PARAM_CBANK
	.align		4
        /*0084*/ 	.byte	0x04, 0x0a
        /*0086*/ 	.short	(.L_23 - .L_22)
	.align		4
.L_22:
        /*0088*/ 	.word	index@(.nv.constant0.kernel)
        /*008c*/ 	.short	0x0380
        /*008e*/ 	.short	0x0024


	//----- nvinfo : EIATTR_SW_WAR
	.align		4
.L_23:
        /*0090*/ 	.byte	0x04, 0x36
        /*0092*/ 	.short	(.L_25 - .L_24)
.L_24:
        /*0094*/ 	.word	0x00000008
.L_25:


//--------------------- .nv.callgraph             --------------------------
	.section	.nv.callgraph,"",@"SHT_CUDA_CALLGRAPH"
	.align	4
	.sectionentsize	8
	.align		4
        /*0000*/ 	.word	0x00000000
	.align		4
        /*0004*/ 	.word	0xffffffff
	.align		4
        /*0008*/ 	.word	0x00000000
	.align		4
        /*000c*/ 	.word	0xfffffffe
	.align		4
        /*0010*/ 	.word	0x00000000
	.align		4
        /*0014*/ 	.word	0xfffffffd
	.align		4
        /*0018*/ 	.word	0x00000000
	.align		4
        /*001c*/ 	.word	0xfffffffc


//--------------------- .text.kernel              --------------------------
	.section	.text.kernel,"ax",@progbits
	.align	128
        .global         kernel
        .type           kernel,@function
        .size           kernel,(.L_x_1 - kernel)
        .other          kernel,@"STO_CUDA_ENTRY STV_DEFAULT"
kernel:
.text.kernel:
[----:B------:R-:W-:Y:S08]  /*0000*/  LDC R1, c[0x0][0x37c] ;  /* 0x0000df00ff017b82 */ /* 0x000ff00000000800 */
[----:B------:R-:W0:Y:S01]  /*0010*/  LDC.64 R2, c[0x0][0x390] ;  /* 0x0000e400ff027b82 */ /* 0x000e220000000a00 */
[----:B------:R-:W0:Y:S01]  /*0020*/  LDCU.64 UR4, c[0x0][0x358] ;  /* 0x00006b00ff0477ac */ /* 0x000e220008000a00 */
[----:B------:R-:W1:Y:S01]  /*0030*/  LDCU UR6, c[0x0][0x398] ;  /* 0x00007300ff0677ac */ /* 0x000e620008000800 */
[----:B0-----:R-:W1:Y:S04]  /*0040*/  LDG.E R0, desc[UR4][R2.64] ;  /* 0x0000000402007981 */ /* 0x001e68000c1e1900 */
[----:B------:R-:W1:Y:S02]  /*0050*/  LDG.E R5, desc[UR4][R2.64+0x4] ;  /* 0x0000040402057981 */ /* 0x000e64000c1e1900 */
[----:B-1----:R-:W-:-:S05]  /*0060*/  IADD3 R5, PT, PT, R5, UR6, R0 ;  /* 0x0000000605057c10 */ /* 0x002fca000fffe000 */
[----:B------:R-:W-:Y:S01]  /*0070*/  STG.E desc[UR4][R2.64], R5 ;  /* 0x0000000502007986 */ /* 0x000fe2000c101904 */
[----:B------:R-:W-:Y:S05]  /*0080*/  EXIT ;  /* 0x000000000000794d */ /* 0x000fea0003800000 */
.L_x_0:
[----:B------:R-:W-:-:S00]  /*0090*/  BRA `(.L_x_0) ;  /* 0xfffffffc00fc7947 */ /* 0x000fc0000383ffff */
[----:B------:R-:W-:-:S00]  /*00a0*/  NOP ;  /* 0x0000000000007918 */ /* 0x000fc00000000000 */
        /* <DEDUP_REMOVED lines=13> */
.L_x_1:


//--------------------- .nv.shared.reserved.0     --------------------------
	.section	.nv.shared.reserved.0,"aw",@nobits
	.weak		__nv_reservedSMEM_offset_0_alias
	.size		__nv_reservedSMEM_offset_0_alias, 0, 64
	.other		__nv_reservedSMEM_offset_0_alias,@"STO_CUDA_RESERVED_SHARED STV_DEFAULT"
__nv_reservedSMEM_offset_0_alias:
	.zero		0
	.zero		64


//--------------------- .nv.constant0.kernel      --------------------------
	.section	.nv.constant0.kernel,"a",@progbits
	.sectionflags	@""
	.align	4
.nv.constant0.kernel:
	.zero		932


//--------------------- SYMBOLS --------------------------

	.type		.nv.reservedSmem.offset0,@object
	.size		.nv.reservedSmem.offset0,0x4
